	.headerflags	@"EF_CUDA_TEXMODE_UNIFIED EF_CUDA_64BIT_ADDRESS EF_CUDA_ACCELERATORS EF_CUDA_SM90 EF_CUDA_VIRTUAL_SM(EF_CUDA_SM90)"
	.elftype	@"ET_EXEC"


//--------------------- .nv.info                  --------------------------
	.section	.nv.info,"",@"SHT_CUDA_INFO"
	.align	4


	//----- nvinfo : EIATTR_REGCOUNT
	.align		4
        /*0000*/ 	.byte	0x04, 0x2f
        /*0002*/ 	.short	(.L_1 - .L_0)
	.align		4
.L_0:
        /*0004*/ 	.word	index@(triton_poi_fused_cat_8)
        /*0008*/ 	.word	0x0000001d


	//----- nvinfo : EIATTR_MIN_STACK_SIZE
	.align		4
.L_1:
        /*000c*/ 	.byte	0x04, 0x12
        /*000e*/ 	.short	(.L_3 - .L_2)
	.align		4
.L_2:
        /*0010*/ 	.word	index@(triton_poi_fused_cat_8)
        /*0014*/ 	.word	0x00000000


	//----- nvinfo : EIATTR_FRAME_SIZE
	.align		4
.L_3:
        /*0018*/ 	.byte	0x04, 0x11
        /*001a*/ 	.short	(.L_5 - .L_4)
	.align		4
.L_4:
        /*001c*/ 	.word	index@(triton_poi_fused_cat_8)
        /*0020*/ 	.word	0x00000000


	//----- nvinfo : EIATTR_MIN_STACK_SIZE
	.align		4
.L_5:
        /*0024*/ 	.byte	0x04, 0x12
        /*0026*/ 	.short	(.L_7 - .L_6)
	.align		4
.L_6:
        /*0028*/ 	.word	index@(triton_poi_fused_cat_8)
        /*002c*/ 	.word	0x00000000
.L_7:


//--------------------- .nv.info.triton_poi_fused_cat_8 --------------------------
	.section	.nv.info.triton_poi_fused_cat_8,"",@"SHT_CUDA_INFO"
	.sectionflags	@""
	.align	4


	//----- nvinfo : EIATTR_CUDA_API_VERSION
	.align		4
        /*0000*/ 	.byte	0x04, 0x37
        /*0002*/ 	.short	(.L_9 - .L_8)
.L_8:
        /*0004*/ 	.word	0x0000007c


	//----- nvinfo : EIATTR_KPARAM_INFO
	.align		4
.L_9:
        /*0008*/ 	.byte	0x04, 0x17
        /*000a*/ 	.short	(.L_11 - .L_10)
.L_10:
        /*000c*/ 	.word	0x00000000
        /*0010*/ 	.short	0x0007
        /*0012*/ 	.short	0x0038
        /*0014*/ 	.byte	0x00, 0xf0, 0x11, 0x00


	//----- nvinfo : EIATTR_KPARAM_INFO
	.align		4
.L_11:
        /*0018*/ 	.byte	0x04, 0x17
        /*001a*/ 	.short	(.L_13 - .L_12)
.L_12:
        /*001c*/ 	.word	0x00000000
        /*0020*/ 	.short	0x0006
        /*0022*/ 	.short	0x0030
        /*0024*/ 	.byte	0x00, 0xf4, 0x21, 0x00


	//----- nvinfo : EIATTR_KPARAM_INFO
	.align		4
.L_13:
        /*0028*/ 	.byte	0x04, 0x17
        /*002a*/ 	.short	(.L_15 - .L_14)
.L_14:
        /*002c*/ 	.word	0x00000000
        /*0030*/ 	.short	0x0005
        /*0032*/ 	.short	0x0028
        /*0034*/ 	.byte	0x00, 0xf4, 0x21, 0x00


	//----- nvinfo : EIATTR_KPARAM_INFO
	.align		4
.L_15:
        /*0038*/ 	.byte	0x04, 0x17
        /*003a*/ 	.short	(.L_17 - .L_16)
.L_16:
        /*003c*/ 	.word	0x00000000
        /*0040*/ 	.short	0x0004
        /*0042*/ 	.short	0x0020
        /*0044*/ 	.byte	0x00, 0xf4, 0x21, 0x00


	//----- nvinfo : EIATTR_KPARAM_INFO
	.align		4
.L_17:
        /*0048*/ 	.byte	0x04, 0x17
        /*004a*/ 	.short	(.L_19 - .L_18)
.L_18:
        /*004c*/ 	.word	0x00000000
        /*0050*/ 	.short	0x0003
        /*0052*/ 	.short	0x0018
        /*0054*/ 	.byte	0x00, 0xf4, 0x21, 0x00


	//----- nvinfo : EIATTR_KPARAM_INFO
	.align		4
.L_19:
        /*0058*/ 	.byte	0x04, 0x17
        /*005a*/ 	.short	(.L_21 - .L_20)
.L_20:
        /*005c*/ 	.word	0x00000000
        /*0060*/ 	.short	0x0002
        /*0062*/ 	.short	0x0010
        /*0064*/ 	.byte	0x00, 0xf4, 0x21, 0x00


	//----- nvinfo : EIATTR_KPARAM_INFO
	.align		4
.L_21:
        /*0068*/ 	.byte	0x04, 0x17
        /*006a*/ 	.short	(.L_23 - .L_22)
.L_22:
        /*006c*/ 	.word	0x00000000
        /*0070*/ 	.short	0x0001
        /*0072*/ 	.short	0x0008
        /*0074*/ 	.byte	0x00, 0xf4, 0x21, 0x00


	//----- nvinfo : EIATTR_KPARAM_INFO
	.align		4
.L_23:
        /*0078*/ 	.byte	0x04, 0x17
        /*007a*/ 	.short	(.L_25 - .L_24)
.L_24:
        /*007c*/ 	.word	0x00000000
        /*0080*/ 	.short	0x0000
        /*0082*/ 	.short	0x0000
        /*0084*/ 	.byte	0x00, 0xf4, 0x21, 0x00


	//----- nvinfo : EIATTR_SPARSE_MMA_MASK
	.align		4
.L_25:
        /*0088*/ 	.byte	0x03, 0x50
        /*008a*/ 	.short	0x0000


	//----- nvinfo : EIATTR_MAXREG_COUNT
	.align		4
        /*008c*/ 	.byte	0x03, 0x1b
        /*008e*/ 	.short	0x00ff


	//----- nvinfo : EIATTR_EXIT_INSTR_OFFSETS
	.align		4
        /*0090*/ 	.byte	0x04, 0x1c
        /*0092*/ 	.short	(.L_27 - .L_26)


	//   ....[0]....
.L_26:
        /*0094*/ 	.word	0x00000840


	//----- nvinfo : EIATTR_REQNTID
	.align		4
.L_27:
        /*0098*/ 	.byte	0x04, 0x10
        /*009a*/ 	.short	(.L_29 - .L_28)
.L_28:
        /*009c*/ 	.word	0x00000080
        /*00a0*/ 	.word	0x00000001
        /*00a4*/ 	.word	0x00000001


	//----- nvinfo : EIATTR_CBANK_PARAM_SIZE
	.align		4
.L_29:
        /*00a8*/ 	.byte	0x03, 0x19
        /*00aa*/ 	.short	0x003c


	//----- nvinfo : EIATTR_PARAM_CBANK
	.align		4
        /*00ac*/ 	.byte	0x04, 0x0a
        /*00ae*/ 	.short	(.L_31 - .L_30)
	.align		4
.L_30:
        /*00b0*/ 	.word	index@(.nv.constant0.triton_poi_fused_cat_8)
        /*00b4*/ 	.short	0x0210
        /*00b6*/ 	.short	0x003c


	//----- nvinfo : EIATTR_SW_WAR
	.align		4
.L_31:
        /*00b8*/ 	.byte	0x04, 0x36
        /*00ba*/ 	.short	(.L_33 - .L_32)
.L_32:
        /*00bc*/ 	.word	0x00000008
.L_33:


//--------------------- .nv.callgraph             --------------------------
	.section	.nv.callgraph,"",@"SHT_CUDA_CALLGRAPH"
	.align	4
	.sectionentsize	8
	.align		4
        /*0000*/ 	.word	0x00000000
	.align		4
        /*0004*/ 	.word	0xffffffff
	.align		4
        /*0008*/ 	.word	0x00000000
	.align		4
        /*000c*/ 	.word	0xfffffffe
	.align		4
        /*0010*/ 	.word	0x00000000
	.align		4
        /*0014*/ 	.word	0xfffffffd
	.align		4
        /*0018*/ 	.word	0x00000000
	.align		4
        /*001c*/ 	.word	0xfffffffc


//--------------------- .text.triton_poi_fused_cat_8 --------------------------
	.section	.text.triton_poi_fused_cat_8,"ax",@progbits
	.align	128
        .global         triton_poi_fused_cat_8
        .type           triton_poi_fused_cat_8,@function
        .size           triton_poi_fused_cat_8,(.L_x_1 - triton_poi_fused_cat_8)
        .other          triton_poi_fused_cat_8,@"STO_CUDA_ENTRY STV_DEFAULT"
triton_poi_fused_cat_8:
.text.triton_poi_fused_cat_8:
[----:B------:R-:W-:Y:S01]  /*0000*/  LDC R1, c[0x0][0x28] ;  /* 0x00000a00ff017b82 */ /* 0x000fe20000000800 */
[----:B------:R-:W1:Y:S01]  /*0010*/  S2R R0, SR_TID.X ;  /* 0x0000000000007919 */ /* 0x000e620000002100 */
[----:B------:R-:W-:-:S06]  /*0020*/  ULDC.64 UR4, c[0x0][0x238] ;  /* 0x00008e0000047ab9 */ /* 0x000fcc0000000a00 */
[----:B------:R-:W2:Y:S01]  /*0030*/  LDC.64 R12, c[0x0][0x220] ;  /* 0x00008800ff0c7b82 */ /* 0x000ea20000000a00 */
[----:B------:R-:W3:Y:S07]  /*0040*/  S2R R5, SR_CTAID.X ;  /* 0x0000000000057919 */ /* 0x000eee0000002500 */
[----:B------:R-:W4:Y:S01]  /*0050*/  LDC.64 R8, c[0x0][0x218] ;  /* 0x00008600ff087b82 */ /* 0x000f220000000a00 */
[----:B-1----:R-:W-:-:S05]  /*0060*/  IMAD.SHL.U32 R0, R0, 0x2, RZ ;  /* 0x0000000200007824 */ /* 0x002fca00078e00ff */
[----:B------:R-:W-:-:S05]  /*0070*/  LOP3.LUT R0, R0, 0xfe, RZ, 0xc0, !PT ;  /* 0x000000fe00007812 */ /* 0x000fca00078ec0ff */
[----:B---3--:R-:W-:-:S05]  /*0080*/  IMAD R16, R5, 0x100, R0 ;  /* 0x0000010005107824 */ /* 0x008fca00078e0200 */
[----:B------:R-:W-:-:S04]  /*0090*/  SHF.R.S32.HI R3, RZ, 0x1f, R16 ;  /* 0x0000001fff037819 */ /* 0x000fc80000011410 */
[----:B------:R-:W-:Y:S02]  /*00a0*/  LEA.HI R2, R3, R16, RZ, 0x4 ;  /* 0x0000001003027211 */ /* 0x000fe400078f20ff */
[----:B------:R-:W-:Y:S02]  /*00b0*/  SHF.R.S32.HI R3, RZ, 0x17, R5 ;  /* 0x00000017ff037819 */ /* 0x000fe40000011405 */
[--C-:B------:R-:W-:Y:S02]  /*00c0*/  SHF.R.S32.HI R21, RZ, 0x4, R2.reuse ;  /* 0x00000004ff157819 */ /* 0x100fe40000011402 */
[----:B------:R-:W-:Y:S02]  /*00d0*/  SHF.R.S32.HI R0, RZ, 0x1f, R2 ;  /* 0x0000001fff007819 */ /* 0x000fe40000011402 */
[----:B------:R-:W-:Y:S02]  /*00e0*/  SGXT R3, R3, 0x1 ;  /* 0x000000010303781a */ /* 0x000fe40000000200 */
[----:B------:R-:W-:-:S02]  /*00f0*/  LEA.HI R0, R0, R21, RZ, 0x6 ;  /* 0x0000001500007211 */ /* 0x000fc400078f30ff */
[----:B------:R-:W-:Y:S02]  /*0100*/  LEA.HI R5, R3, R16, RZ, 0xa ;  /* 0x0000001003057211 */ /* 0x000fe400078f50ff */
[----:B------:R-:W-:Y:S02]  /*0110*/  LOP3.LUT R4, R0, 0xffffffc0, RZ, 0xc0, !PT ;  /* 0xffffffc000047812 */ /* 0x000fe400078ec0ff */
[----:B------:R-:W-:Y:S02]  /*0120*/  SHF.R.S32.HI R0, RZ, 0xa, R5 ;  /* 0x0000000aff007819 */ /* 0x000fe40000011405 */
[----:B------:R-:W-:Y:S01]  /*0130*/  LOP3.LUT R5, R2, 0xfffffff0, RZ, 0xc0, !PT ;  /* 0xfffffff002057812 */ /* 0x000fe200078ec0ff */
[----:B------:R-:W-:Y:S02]  /*0140*/  IMAD.IADD R21, R21, 0x1, -R4 ;  /* 0x0000000115157824 */ /* 0x000fe400078e0a04 */
[----:B------:R-:W-:Y:S02]  /*0150*/  IMAD.SHL.U32 R4, R0, 0x200, RZ ;  /* 0x0000020000047824 */ /* 0x000fe400078e00ff */
[----:B------:R-:W-:Y:S01]  /*0160*/  IMAD.IADD R5, R16, 0x1, -R5 ;  /* 0x0000000110057824 */ /* 0x000fe200078e0a05 */
[----:B------:R-:W-:-:S02]  /*0170*/  SHF.L.U32 R2, R21, 0x4, RZ ;  /* 0x0000000415027819 */ /* 0x000fc400000006ff */
[--C-:B------:R-:W-:Y:S02]  /*0180*/  SHF.R.S32.HI R7, RZ, 0x1f, R4.reuse ;  /* 0x0000001fff077819 */ /* 0x100fe40000011404 */
[----:B------:R-:W-:Y:S02]  /*0190*/  SHF.R.S32.HI R6, RZ, 0x1f, R5 ;  /* 0x0000001fff067819 */ /* 0x000fe40000011405 */
[----:B------:R-:W-:Y:S02]  /*01a0*/  IADD3 R5, P0, P2, R2, R5, R4 ;  /* 0x0000000502057210 */ /* 0x000fe40007a1e004 */
[----:B------:R-:W-:Y:S02]  /*01b0*/  SHF.R.S32.HI R2, RZ, 0x1f, R2 ;  /* 0x0000001fff027819 */ /* 0x000fe40000011402 */
[----:B------:R-:W-:Y:S02]  /*01c0*/  ISETP.GT.AND P1, PT, R21, 0x1f, PT ;  /* 0x0000001f1500780c */ /* 0x000fe40003f24270 */
[----:B------:R-:W-:-:S02]  /*01d0*/  IADD3.X R2, R2, R6, R7, P0, P2 ;  /* 0x0000000602027210 */ /* 0x000fc400007e4407 */
[----:B------:R-:W-:-:S04]  /*01e0*/  LEA R6, P0, R5, UR4, 0x2 ;  /* 0x0000000405067c11 */ /* 0x000fc8000f8010ff */
[----:B------:R-:W-:Y:S02]  /*01f0*/  LEA.HI.X R7, R5, UR5, R2, 0x2, P0 ;  /* 0x0000000505077c11 */ /* 0x000fe400080f1402 */
[----:B------:R-:W-:Y:S01]  /*0200*/  CS2R R4, SRZ ;  /* 0x0000000000047805 */ /* 0x000fe2000001ff00 */
[----:B------:R-:W-:-:S05]  /*0210*/  ULDC.64 UR4, c[0x0][0x208] ;  /* 0x0000820000047ab9 */ /* 0x000fca0000000a00 */
[----:B------:R1:W3:Y:S01]  /*0220*/  @P1 LDG.E.64 R4, desc[UR4][R6.64+-0x800] ;  /* 0xfff8000406041981 */ /* 0x0002e2000c1e1b00 */
[----:B------:R-:W-:Y:S01]  /*0230*/  LEA.HI R10, R3, R16, RZ, 0x2 ;  /* 0x00000010030a7211 */ /* 0x000fe200078f10ff */
[----:B------:R-:W-:Y:S01]  /*0240*/  VIADD R2, R16, 0x1 ;  /* 0x0000000110027836 */ /* 0x000fe20000000000 */
[C---:B------:R-:W-:Y:S01]  /*0250*/  ISETP.GE.AND P0, PT, R21.reuse, 0x20, PT ;  /* 0x000000201500780c */ /* 0x040fe20003f06270 */
[----:B------:R-:W-:Y:S01]  /*0260*/  IMAD R18, R0, 0x800, R21 ;  /* 0x0000080000127824 */ /* 0x000fe200078e0215 */
[----:B------:R-:W-:Y:S01]  /*0270*/  SHF.R.S32.HI R14, RZ, 0x2, R10 ;  /* 0x00000002ff0e7819 */ /* 0x000fe2000001140a */
[----:B--2---:R-:W-:Y:S01]  /*0280*/  IMAD.WIDE R12, R21, 0x4, R12 ;  /* 0x00000004150c7825 */ /* 0x004fe200078e020c */
[----:B------:R-:W-:Y:S02]  /*0290*/  LEA.HI R3, R3, R2, RZ, 0x2 ;  /* 0x0000000203037211 */ /* 0x000fe400078f10ff */
[----:B------:R-:W-:Y:S01]  /*02a0*/  LOP3.LUT R15, R10, 0xfffffffc, RZ, 0xc0, !PT ;  /* 0xfffffffc0a0f7812 */ /* 0x000fe200078ec0ff */
[----:B-1----:R-:W1:Y:S01]  /*02b0*/  LDC.64 R6, c[0x0][0x228] ;  /* 0x00008a00ff067b82 */ /* 0x002e620000000a00 */
[----:B------:R-:W-:-:S02]  /*02c0*/  LEA.HI R17, R14, R14, RZ, 0x2 ;  /* 0x0000000e0e117211 */ /* 0x000fc400078f10ff */
[----:B------:R-:W-:Y:S01]  /*02d0*/  LOP3.LUT R3, R3, 0x7fffffc, RZ, 0xc0, !PT ;  /* 0x07fffffc03037812 */ /* 0x000fe200078ec0ff */
[----:B------:R-:W-:Y:S01]  /*02e0*/  IMAD.IADD R15, R16, 0x1, -R15 ;  /* 0x00000001100f7824 */ /* 0x000fe200078e0a0f */
[----:B------:R-:W-:-:S03]  /*02f0*/  LOP3.LUT R17, R17, 0xfffffffc, RZ, 0xc0, !PT ;  /* 0xfffffffc11117812 */ /* 0x000fc600078ec0ff */
[----:B------:R-:W-:Y:S01]  /*0300*/  IMAD.IADD R3, R2, 0x1, -R3 ;  /* 0x0000000102037824 */ /* 0x000fe200078e0a03 */
[----:B------:R-:W-:Y:S01]  /*0310*/  IADD3 R17, R14, -R17, RZ ;  /* 0x800000110e117210 */ /* 0x000fe20007ffe0ff */
[----:B------:R-:W-:Y:S01]  /*0320*/  IMAD R2, R15, 0x20, R18 ;  /* 0x000000200f027824 */ /* 0x000fe200078e0212 */
[----:B------:R-:W2:Y:S01]  /*0330*/  LDC.64 R10, c[0x0][0x230] ;  /* 0x00008c00ff0a7b82 */ /* 0x000ea20000000a00 */
[----:B------:R-:W-:Y:S01]  /*0340*/  IMAD R20, R0, 0x800, R15 ;  /* 0x0000080000147824 */ /* 0x000fe200078e020f */
[----:B------:R-:W-:Y:S01]  /*0350*/  LEA R18, R3, R18, 0x5 ;  /* 0x0000001203127211 */ /* 0x000fe200078e28ff */
[C---:B------:R-:W-:Y:S02]  /*0360*/  IMAD R15, R17.reuse, 0x100, R2 ;  /* 0x00000100110f7824 */ /* 0x040fe400078e0202 */
[C---:B------:R-:W-:Y:S02]  /*0370*/  IMAD R20, R17.reuse, 0x8, R20 ;  /* 0x0000000811147824 */ /* 0x040fe400078e0214 */
[----:B------:R-:W-:Y:S01]  /*0380*/  IMAD R19, R17, 0x100, R18 ;  /* 0x0000010011137824 */ /* 0x000fe200078e0212 */
[----:B------:R-:W5:Y:S01]  /*0390*/  LDC.64 R2, c[0x0][0x210] ;  /* 0x00008400ff027b82 */ /* 0x000f620000000a00 */
[----:B------:R-:W-:Y:S01]  /*03a0*/  HFMA2.MMA R18, -RZ, RZ, 0, 0 ;  /* 0x00000000ff127435 */ /* 0x000fe200000001ff */
[----:B------:R-:W-:-:S02]  /*03b0*/  IMAD.MOV.U32 R17, RZ, RZ, RZ ;  /* 0x000000ffff117224 */ /* 0x000fc400078e00ff */
[----:B------:R-:W-:Y:S02]  /*03c0*/  IMAD.MOV.U32 R0, RZ, RZ, RZ ;  /* 0x000000ffff007224 */ /* 0x000fe400078e00ff */
[--C-:B----4-:R-:W-:Y:S02]  /*03d0*/  IMAD.WIDE R22, R15, 0x4, R8.reuse ;  /* 0x000000040f167825 */ /* 0x110fe400078e0208 */
[----:B------:R-:W4:Y:S02]  /*03e0*/  @!P0 LDG.E.EL R17, desc[UR4][R12.64] ;  /* 0x000000040c118981 */ /* 0x000f24000c2e1900 */
[----:B------:R-:W-:Y:S02]  /*03f0*/  IMAD.MOV.U32 R26, RZ, RZ, RZ ;  /* 0x000000ffff1a7224 */ /* 0x000fe400078e00ff */
[----:B------:R-:W-:Y:S01]  /*0400*/  IMAD.WIDE R8, R19, 0x4, R8 ;  /* 0x0000000413087825 */ /* 0x000fe200078e0208 */
[----:B------:R1:W4:Y:S03]  /*0410*/  @!P0 LDG.E.EL R18, desc[UR4][R12.64] ;  /* 0x000000040c128981 */ /* 0x000326000c2e1900 */
[C---:B--2---:R-:W-:Y:S01]  /*0420*/  IMAD.WIDE R10, R21.reuse, 0x4, R10 ;  /* 0x00000004150a7825 */ /* 0x044fe200078e020a */
[----:B------:R-:W-:Y:S01]  /*0430*/  CS2R R24, SRZ ;  /* 0x0000000000187805 */ /* 0x000fe2000001ff00 */
[----:B------:R-:W2:Y:S02]  /*0440*/  @!P0 LDG.E.EL R0, desc[UR4][R22.64] ;  /* 0x0000000416008981 */ /* 0x000ea4000c2e1900 */
[----:B------:R-:W-:-:S02]  /*0450*/  IMAD R21, R21, 0x40, R20 ;  /* 0x0000004015157824 */ /* 0x000fc400078e0214 */
[--C-:B-1----:R-:W-:Y:S01]  /*0460*/  IMAD.WIDE R14, R15, 0x4, R6.reuse ;  /* 0x000000040f0e7825 */ /* 0x102fe200078e0206 */
[----:B------:R-:W-:Y:S01]  /*0470*/  MOV R12, RZ ;  /* 0x000000ff000c7202 */ /* 0x000fe20000000f00 */
[----:B------:R-:W2:Y:S02]  /*0480*/  @!P0 LDG.E.EL R26, desc[UR4][R8.64] ;  /* 0x00000004081a8981 */ /* 0x000ea4000c2e1900 */
[----:B------:R-:W-:Y:S02]  /*0490*/  IMAD.WIDE R6, R19, 0x4, R6 ;  /* 0x0000000413067825 */ /* 0x000fe400078e0206 */
[----:B------:R-:W2:Y:S02]  /*04a0*/  @!P0 LDG.E.EL R24, desc[UR4][R10.64] ;  /* 0x000000040a188981 */ /* 0x000ea4000c2e1900 */
[----:B-----5:R-:W-:Y:S01]  /*04b0*/  IMAD.WIDE R20, R21, 0x4, R2 ;  /* 0x0000000415147825 */ /* 0x020fe200078e0202 */
[----:B------:R-:W-:Y:S01]  /*04c0*/  CS2R R2, SRZ ;  /* 0x0000000000027805 */ /* 0x000fe2000001ff00 */
[----:B------:R-:W5:Y:S02]  /*04d0*/  @!P0 LDG.E.EL R12, desc[UR4][R6.64] ;  /* 0x00000004060c8981 */ /* 0x000f64000c2e1900 */
[----:B------:R-:W-:-:S02]  /*04e0*/  IMAD.MOV.U32 R19, RZ, RZ, RZ ;  /* 0x000000ffff137224 */ /* 0x000fc400078e00ff */
[----:B------:R-:W2:Y:S04]  /*04f0*/  @!P0 LDG.E.EL R25, desc[UR4][R14.64] ;  /* 0x000000040e198981 */ /* 0x000ea8000c2e1900 */
[----:B------:R1:W5:Y:S04]  /*0500*/  @!P0 LDG.E.EL R19, desc[UR4][R10.64] ;  /* 0x000000040a138981 */ /* 0x000368000c2e1900 */
[----:B------:R-:W5:Y:S01]  /*0510*/  @!P0 LDG.E.64 R2, desc[UR4][R20.64] ;  /* 0x0000000414028981 */ /* 0x000f62000c1e1b00 */
[----:B01----:R-:W-:Y:S01]  /*0520*/  IMAD.MOV.U32 R11, RZ, RZ, 0x3e800000 ;  /* 0x3e800000ff0b7424 */ /* 0x003fe200078e00ff */
[----:B---3--:R-:W-:-:S02]  /*0530*/  SEL R13, R4, RZ, P1 ;  /* 0x000000ff040d7207 */ /* 0x008fc40000800000 */
[----:B------:R-:W-:-:S03]  /*0540*/  SEL R8, R5, RZ, P1 ;  /* 0x000000ff05087207 */ /* 0x000fc60000800000 */
[----:B------:R-:W-:-:S04]  /*0550*/  FADD R4, RZ, -R13 ;  /* 0x8000000dff047221 */ /* 0x000fc80000000000 */
[----:B------:R-:W-:Y:S01]  /*0560*/  FMUL R9, R4, 1.4426950216293334961 ;  /* 0x3fb8aa3b04097820 */ /* 0x000fe20000400000 */
[----:B------:R-:W-:-:S04]  /*0570*/  FADD R4, RZ, -R8 ;  /* 0x80000008ff047221 */ /* 0x000fc80000000000 */
[----:B------:R-:W-:Y:S01]  /*0580*/  FMUL R14, R4, 1.4426950216293334961 ;  /* 0x3fb8aa3b040e7820 */ /* 0x000fe20000400000 */
[----:B------:R-:W-:-:S04]  /*0590*/  FSETP.GEU.AND P1, PT, R9, -126, PT ;  /* 0xc2fc00000900780b */ /* 0x000fc80003f2e000 */
[----:B------:R-:W-:-:S09]  /*05a0*/  FSETP.GEU.AND P2, PT, R14, -126, PT ;  /* 0xc2fc00000e00780b */ /* 0x000fd20003f4e000 */
[----:B------:R-:W-:-:S04]  /*05b0*/  @!P1 FMUL R9, R9, 0.5 ;  /* 0x3f00000009099820 */ /* 0x000fc80000400000 */
[----:B------:R-:W-:Y:S01]  /*05c0*/  @!P2 FMUL R14, R14, 0.5 ;  /* 0x3f0000000e0ea820 */ /* 0x000fe20000400000 */
[----:B------:R-:W0:Y:S08]  /*05d0*/  MUFU.EX2 R4, R9 ;  /* 0x0000000900047308 */ /* 0x000e300000000800 */
[----:B------:R-:W1:Y:S01]  /*05e0*/  MUFU.EX2 R5, R14 ;  /* 0x0000000e00057308 */ /* 0x000e620000000800 */
[----:B0-----:R-:W-:-:S04]  /*05f0*/  @!P1 FMUL R4, R4, R4 ;  /* 0x0000000404049220 */ /* 0x001fc80000400000 */
[----:B------:R-:W-:Y:S01]  /*0600*/  FADD R6, R4, 1 ;  /* 0x3f80000004067421 */ /* 0x000fe20000000000 */
[----:B-1----:R-:W-:-:S04]  /*0610*/  @!P2 FMUL R5, R5, R5 ;  /* 0x000000050505a220 */ /* 0x002fc80000400000 */
[----:B------:R-:W-:Y:S01]  /*0620*/  FADD R7, R5, 1 ;  /* 0x3f80000005077421 */ /* 0x000fe20000000000 */
[----:B------:R-:W-:Y:S01]  /*0630*/  FSETP.GT.AND P1, PT, R6, 8.50705917302346158658e+37, PT ;  /* 0x7e8000000600780b */ /* 0x000fe20003f24000 */
[----:B------:R-:W0:Y:S03]  /*0640*/  LDC.64 R4, c[0x0][0x240] ;  /* 0x00009000ff047b82 */ /* 0x000e260000000a00 */
[----:B------:R-:W-:-:S09]  /*0650*/  FSETP.GT.AND P2, PT, R7, 8.50705917302346158658e+37, PT ;  /* 0x7e8000000700780b */ /* 0x000fd20003f44000 */
[----:B------:R-:W-:-:S04]  /*0660*/  @P1 FMUL R6, R6, 0.25 ;  /* 0x3e80000006061820 */ /* 0x000fc80000400000 */
[----:B------:R-:W-:Y:S02]  /*0670*/  @P2 FMUL R7, R7, 0.25 ;  /* 0x3e80000007072820 */ /* 0x000fe40000400000 */
[----:B------:R-:W1:Y:S01]  /*0680*/  MUFU.RCP R6, R6 ;  /* 0x0000000600067308 */ /* 0x000e620000001000 */
[----:B----4-:R-:W-:Y:S02]  /*0690*/  SEL R18, R18, RZ, !P0 ;  /* 0x000000ff12127207 */ /* 0x010fe40004000000 */
[----:B------:R-:W-:-:S05]  /*06a0*/  SEL R17, R17, RZ, !P0 ;  /* 0x000000ff11117207 */ /* 0x000fca0004000000 */
[----:B------:R-:W3:Y:S01]  /*06b0*/  MUFU.RCP R7, R7 ;  /* 0x0000000700077308 */ /* 0x000ee20000001000 */
[----:B--2---:R-:W-:Y:S02]  /*06c0*/  SEL R9, R0, RZ, !P0 ;  /* 0x000000ff00097207 */ /* 0x004fe40004000000 */
[----:B------:R-:W-:Y:S02]  /*06d0*/  SEL R10, R26, RZ, !P0 ;  /* 0x000000ff1a0a7207 */ /* 0x000fe40004000000 */
[----:B-----5:R-:W-:Y:S01]  /*06e0*/  SEL R14, R12, RZ, !P0 ;  /* 0x000000ff0c0e7207 */ /* 0x020fe20004000000 */
[----:B------:R-:W-:Y:S01]  /*06f0*/  FADD R9, R9, R18 ;  /* 0x0000001209097221 */ /* 0x000fe20000000000 */
[----:B------:R-:W-:Y:S01]  /*0700*/  SEL R24, R24, RZ, !P0 ;  /* 0x000000ff18187207 */ /* 0x000fe20004000000 */
[----:B------:R-:W-:Y:S01]  /*0710*/  FADD R10, R10, R17 ;  /* 0x000000110a0a7221 */ /* 0x000fe20000000000 */
[----:B------:R-:W-:Y:S02]  /*0720*/  SEL R25, R25, RZ, !P0 ;  /* 0x000000ff19197207 */ /* 0x000fe40004000000 */
[----:B------:R-:W-:-:S02]  /*0730*/  SEL R19, R19, RZ, !P0 ;  /* 0x000000ff13137207 */ /* 0x000fc40004000000 */
[----:B------:R-:W-:Y:S02]  /*0740*/  SEL R12, R2, RZ, !P0 ;  /* 0x000000ff020c7207 */ /* 0x000fe40004000000 */
[----:B------:R-:W-:Y:S02]  /*0750*/  SEL R15, R3, RZ, !P0 ;  /* 0x000000ff030f7207 */ /* 0x000fe40004000000 */
[C---:B------:R-:W-:Y:S02]  /*0760*/  FSEL R3, R11.reuse, 1, P1 ;  /* 0x3f8000000b037808 */ /* 0x040fe40000800000 */
[----:B------:R-:W-:Y:S01]  /*0770*/  FSEL R2, R11, 1, P2 ;  /* 0x3f8000000b027808 */ /* 0x000fe20001000000 */
[----:B------:R-:W-:Y:S01]  /*0780*/  FADD R0, R25, R24 ;  /* 0x0000001819007221 */ /* 0x000fe20000000000 */
[----:B------:R-:W-:Y:S01]  /*0790*/  FADD R19, R14, R19 ;  /* 0x000000130e137221 */ /* 0x000fe20000000000 */
[----:B------:R-:W-:Y:S01]  /*07a0*/  FADD R9, R12, R9 ;  /* 0x000000090c097221 */ /* 0x000fe20000000000 */
[----:B------:R-:W-:Y:S01]  /*07b0*/  FADD R10, R15, R10 ;  /* 0x0000000a0f0a7221 */ /* 0x000fe20000000000 */
[----:B-1----:R-:W-:Y:S01]  /*07c0*/  FMUL R6, R6, R3 ;  /* 0x0000000306067220 */ /* 0x002fe20000400000 */
[----:B---3--:R-:W-:Y:S01]  /*07d0*/  FMUL R7, R7, R2 ;  /* 0x0000000207077220 */ /* 0x008fe20000400000 */
[----:B------:R-:W-:Y:S01]  /*07e0*/  FADD R18, R0, R9 ;  /* 0x0000000900127221 */ /* 0x000fe20000000000 */
[----:B------:R-:W-:Y:S01]  /*07f0*/  FADD R19, R19, R10 ;  /* 0x0000000a13137221 */ /* 0x000fe20000000000 */
[----:B0-----:R-:W-:-:S04]  /*0800*/  IMAD.WIDE R4, R16, 0x4, R4 ;  /* 0x0000000410047825 */ /* 0x001fc800078e0204 */
[----:B------:R-:W-:Y:S01]  /*0810*/  @P0 FMUL R18, R13, R6 ;  /* 0x000000060d120220 */ /* 0x000fe20000400000 */
[----:B------:R-:W-:-:S05]  /*0820*/  @P0 FMUL R19, R8, R7 ;  /* 0x0000000708130220 */ /* 0x000fca0000400000 */
[----:B------:R-:W-:Y:S01]  /*0830*/  STG.E.64 desc[UR4][R4.64], R18 ;  /* 0x0000001204007986 */ /* 0x000fe2000c101b04 */
[----:B------:R-:W-:Y:S05]  /*0840*/  EXIT ;  /* 0x000000000000794d */ /* 0x000fea0003800000 */
.L_x_0:
[----:B------:R-:W-:-:S00]  /*0850*/  BRA `(.L_x_0) ;  /* 0xfffffffc00fc7947 */ /* 0x000fc0000383ffff */
[----:B------:R-:W-:-:S00]  /*0860*/  NOP ;  /* 0x0000000000007918 */ /* 0x000fc00000000000 */
        /* <DEDUP_REMOVED lines=9> */
.L_x_1:


//--------------------- .nv.constant0.triton_poi_fused_cat_8 --------------------------
	.section	.nv.constant0.triton_poi_fused_cat_8,"a",@progbits
	.sectionflags	@""
	.align	4
.nv.constant0.triton_poi_fused_cat_8:
	.zero		588
